	.headerflags	@"EF_CUDA_TEXMODE_UNIFIED EF_CUDA_64BIT_ADDRESS EF_CUDA_ACCELERATORS EF_CUDA_SM90 EF_CUDA_VIRTUAL_SM(EF_CUDA_SM90)"
	.elftype	@"ET_EXEC"


//--------------------- .nv.info                  --------------------------
	.section	.nv.info,"",@"SHT_CUDA_INFO"
	.align	4


	//----- nvinfo : EIATTR_REGCOUNT
	.align		4
        /*0000*/ 	.byte	0x04, 0x2f
        /*0002*/ 	.short	(.L_3 - .L_2)
	.align		4
.L_2:
        /*0004*/ 	.word	index@(triton_poi_fused__native_batch_norm_legit_no_training_convolution_relu_18)
        /*0008*/ 	.word	0x00000013


	//----- nvinfo : EIATTR_MIN_STACK_SIZE
	.align		4
.L_3:
        /*000c*/ 	.byte	0x04, 0x12
        /*000e*/ 	.short	(.L_5 - .L_4)
	.align		4
.L_4:
        /*0010*/ 	.word	index@(triton_poi_fused__native_batch_norm_legit_no_training_convolution_relu_18)
        /*0014*/ 	.word	0x00000000


	//----- nvinfo : EIATTR_FRAME_SIZE
	.align		4
.L_5:
        /*0018*/ 	.byte	0x04, 0x11
        /*001a*/ 	.short	(.L_7 - .L_6)
	.align		4
.L_6:
        /*001c*/ 	.word	index@(triton_poi_fused__native_batch_norm_legit_no_training_convolution_relu_18)
        /*0020*/ 	.word	0x00000000


	//----- nvinfo : EIATTR_MIN_STACK_SIZE
	.align		4
.L_7:
        /*0024*/ 	.byte	0x04, 0x12
        /*0026*/ 	.short	(.L_9 - .L_8)
	.align		4
.L_8:
        /*0028*/ 	.word	index@(triton_poi_fused__native_batch_norm_legit_no_training_convolution_relu_18)
        /*002c*/ 	.word	0x00000000
.L_9:


//--------------------- .nv.info.triton_poi_fused__native_batch_norm_legit_no_training_convolution_relu_18 --------------------------
	.section	.nv.info.triton_poi_fused__native_batch_norm_legit_no_training_convolution_relu_18,"",@"SHT_CUDA_INFO"
	.sectionflags	@""
	.align	4


	//----- nvinfo : EIATTR_CUDA_API_VERSION
	.align		4
        /*0000*/ 	.byte	0x04, 0x37
        /*0002*/ 	.short	(.L_11 - .L_10)
.L_10:
        /*0004*/ 	.word	0x0000007c


	//----- nvinfo : EIATTR_KPARAM_INFO
	.align		4
.L_11:
        /*0008*/ 	.byte	0x04, 0x17
        /*000a*/ 	.short	(.L_13 - .L_12)
.L_12:
        /*000c*/ 	.word	0x00000000
        /*0010*/ 	.short	0x0007
        /*0012*/ 	.short	0x0038
        /*0014*/ 	.byte	0x00, 0xf0, 0x11, 0x00


	//----- nvinfo : EIATTR_KPARAM_INFO
	.align		4
.L_13:
        /*0018*/ 	.byte	0x04, 0x17
        /*001a*/ 	.short	(.L_15 - .L_14)
.L_14:
        /*001c*/ 	.word	0x00000000
        /*0020*/ 	.short	0x0006
        /*0022*/ 	.short	0x0030
        /*0024*/ 	.byte	0x00, 0xf4, 0x21, 0x00


	//----- nvinfo : EIATTR_KPARAM_INFO
	.align		4
.L_15:
        /*0028*/ 	.byte	0x04, 0x17
        /*002a*/ 	.short	(.L_17 - .L_16)
.L_16:
        /*002c*/ 	.word	0x00000000
        /*0030*/ 	.short	0x0005
        /*0032*/ 	.short	0x0028
        /*0034*/ 	.byte	0x00, 0xf4, 0x21, 0x00


	//----- nvinfo : EIATTR_KPARAM_INFO
	.align		4
.L_17:
        /*0038*/ 	.byte	0x04, 0x17
        /*003a*/ 	.short	(.L_19 - .L_18)
.L_18:
        /*003c*/ 	.word	0x00000000
        /*0040*/ 	.short	0x0004
        /*0042*/ 	.short	0x0020
        /*0044*/ 	.byte	0x00, 0xf4, 0x21, 0x00


	//----- nvinfo : EIATTR_KPARAM_INFO
	.align		4
.L_19:
        /*0048*/ 	.byte	0x04, 0x17
        /*004a*/ 	.short	(.L_21 - .L_20)
.L_20:
        /*004c*/ 	.word	0x00000000
        /*0050*/ 	.short	0x0003
        /*0052*/ 	.short	0x0018
        /*0054*/ 	.byte	0x00, 0xf4, 0x21, 0x00


	//----- nvinfo : EIATTR_KPARAM_INFO
	.align		4
.L_21:
        /*0058*/ 	.byte	0x04, 0x17
        /*005a*/ 	.short	(.L_23 - .L_22)
.L_22:
        /*005c*/ 	.word	0x00000000
        /*0060*/ 	.short	0x0002
        /*0062*/ 	.short	0x0010
        /*0064*/ 	.byte	0x00, 0xf4, 0x21, 0x00


	//----- nvinfo : EIATTR_KPARAM_INFO
	.align		4
.L_23:
        /*0068*/ 	.byte	0x04, 0x17
        /*006a*/ 	.short	(.L_25 - .L_24)
.L_24:
        /*006c*/ 	.word	0x00000000
        /*0070*/ 	.short	0x0001
        /*0072*/ 	.short	0x0008
        /*0074*/ 	.byte	0x00, 0xf4, 0x21, 0x00


	//----- nvinfo : EIATTR_KPARAM_INFO
	.align		4
.L_25:
        /*0078*/ 	.byte	0x04, 0x17
        /*007a*/ 	.short	(.L_27 - .L_26)
.L_26:
        /*007c*/ 	.word	0x00000000
        /*0080*/ 	.short	0x0000
        /*0082*/ 	.short	0x0000
        /*0084*/ 	.byte	0x00, 0xf4, 0x21, 0x00


	//----- nvinfo : EIATTR_SPARSE_MMA_MASK
	.align		4
.L_27:
        /*0088*/ 	.byte	0x03, 0x50
        /*008a*/ 	.short	0x0000


	//----- nvinfo : EIATTR_MAXREG_COUNT
	.align		4
        /*008c*/ 	.byte	0x03, 0x1b
        /*008e*/ 	.short	0x00ff


	//----- nvinfo : EIATTR_EXIT_INSTR_OFFSETS
	.align		4
        /*0090*/ 	.byte	0x04, 0x1c
        /*0092*/ 	.short	(.L_29 - .L_28)


	//   ....[0]....
.L_28:
        /*0094*/ 	.word	0x00000320


	//----- nvinfo : EIATTR_REQNTID
	.align		4
.L_29:
        /*0098*/ 	.byte	0x04, 0x10
        /*009a*/ 	.short	(.L_31 - .L_30)
.L_30:
        /*009c*/ 	.word	0x00000080
        /*00a0*/ 	.word	0x00000001
        /*00a4*/ 	.word	0x00000001


	//----- nvinfo : EIATTR_CBANK_PARAM_SIZE
	.align		4
.L_31:
        /*00a8*/ 	.byte	0x03, 0x19
        /*00aa*/ 	.short	0x003c


	//----- nvinfo : EIATTR_PARAM_CBANK
	.align		4
        /*00ac*/ 	.byte	0x04, 0x0a
        /*00ae*/ 	.short	(.L_33 - .L_32)
	.align		4
.L_32:
        /*00b0*/ 	.word	index@(.nv.constant0.triton_poi_fused__native_batch_norm_legit_no_training_convolution_relu_18)
        /*00b4*/ 	.short	0x0210
        /*00b6*/ 	.short	0x003c


	//----- nvinfo : EIATTR_SW_WAR
	.align		4
.L_33:
        /*00b8*/ 	.byte	0x04, 0x36
        /*00ba*/ 	.short	(.L_35 - .L_34)
.L_34:
        /*00bc*/ 	.word	0x00000008
.L_35:


//--------------------- .nv.callgraph             --------------------------
	.section	.nv.callgraph,"",@"SHT_CUDA_CALLGRAPH"
	.align	4
	.sectionentsize	8
	.align		4
        /*0000*/ 	.word	0x00000000
	.align		4
        /*0004*/ 	.word	0xffffffff
	.align		4
        /*0008*/ 	.word	0x00000000
	.align		4
        /*000c*/ 	.word	0xfffffffe
	.align		4
        /*0010*/ 	.word	0x00000000
	.align		4
        /*0014*/ 	.word	0xfffffffd
	.align		4
        /*0018*/ 	.word	0x00000000
	.align		4
        /*001c*/ 	.word	0xfffffffc


//--------------------- .nv.constant4             --------------------------
	.section	.nv.constant4,"a",@progbits
	.align	8
	.align		8
.nv.constant4:
        /*0000*/ 	.dword	_$_str
	.align		8
        /*0008*/ 	.dword	_$_str_$_2


//--------------------- .text.triton_poi_fused__native_batch_norm_legit_no_training_convolution_relu_18 --------------------------
	.section	.text.triton_poi_fused__native_batch_norm_legit_no_training_convolution_relu_18,"ax",@progbits
	.align	128
        .global         triton_poi_fused__native_batch_norm_legit_no_training_convolution_relu_18
        .type           triton_poi_fused__native_batch_norm_legit_no_training_convolution_relu_18,@function
        .size           triton_poi_fused__native_batch_norm_legit_no_training_convolution_relu_18,(.L_x_1 - triton_poi_fused__native_batch_norm_legit_no_training_convolution_relu_18)
        .other          triton_poi_fused__native_batch_norm_legit_no_training_convolution_relu_18,@"STO_CUDA_ENTRY STV_DEFAULT"
triton_poi_fused__native_batch_norm_legit_no_training_convolution_relu_18:
.text.triton_poi_fused__native_batch_norm_legit_no_training_convolution_relu_18:
[----:B------:R-:W-:Y:S01]  /*0000*/  LDC R1, c[0x0][0x28] ;  /* 0x00000a00ff017b82 */ /* 0x000fe20000000800 */
[----:B------:R-:W1:Y:S07]  /*0010*/  S2R R0, SR_TID.X ;  /* 0x0000000000007919 */ /* 0x000e6e0000002100 */
[----:B------:R-:W2:Y:S01]  /*0020*/  LDC.64 R10, c[0x0][0x228] ;  /* 0x00008a00ff0a7b82 */ /* 0x000ea20000000a00 */
[----:B------:R-:W-:Y:S01]  /*0030*/  ULDC.64 UR4, c[0x0][0x208] ;  /* 0x0000820000047ab9 */ /* 0x000fe20000000a00 */
[----:B------:R-:W3:Y:S06]  /*0040*/  S2R R3, SR_CTAID.X ;  /* 0x0000000000037919 */ /* 0x000eec0000002500 */
[----:B------:R-:W4:Y:S08]  /*0050*/  LDC.64 R6, c[0x0][0x218] ;  /* 0x00008600ff067b82 */ /* 0x000f300000000a00 */
[----:B------:R-:W5:Y:S08]  /*0060*/  LDC.64 R8, c[0x0][0x220] ;  /* 0x00008800ff087b82 */ /* 0x000f700000000a00 */
[----:B------:R-:W5:Y:S01]  /*0070*/  LDC.64 R12, c[0x0][0x230] ;  /* 0x00008c00ff0c7b82 */ /* 0x000f620000000a00 */
[----:B-1----:R-:W-:-:S07]  /*0080*/  LOP3.LUT R0, R0, 0x7f, RZ, 0xc0, !PT ;  /* 0x0000007f00007812 */ /* 0x002fce00078ec0ff */
[----:B------:R-:W1:Y:S01]  /*0090*/  LDC.64 R4, c[0x0][0x238] ;  /* 0x00008e00ff047b82 */ /* 0x000e620000000a00 */
[----:B---3--:R-:W-:Y:S02]  /*00a0*/  SHF.R.S32.HI R2, RZ, 0x18, R3 ;  /* 0x00000018ff027819 */ /* 0x008fe40000011403 */
[----:B------:R-:W-:Y:S02]  /*00b0*/  LEA R0, R3, R0, 0x7 ;  /* 0x0000000003007211 */ /* 0x000fe400078e38ff */
[----:B------:R-:W-:-:S04]  /*00c0*/  SGXT R3, R2, 0x1 ;  /* 0x000000010203781a */ /* 0x000fc80000000200 */
[----:B------:R-:W-:-:S04]  /*00d0*/  LEA.HI R3, R3, R0, RZ, 0x7 ;  /* 0x0000000003037211 */ /* 0x000fc800078f38ff */
[----:B------:R-:W-:-:S04]  /*00e0*/  LOP3.LUT R3, R3, 0xffffff80, RZ, 0xc0, !PT ;  /* 0xffffff8003037812 */ /* 0x000fc800078ec0ff */
[----:B------:R-:W-:Y:S02]  /*00f0*/  IADD3 R15, R0, -R3, RZ ;  /* 0x80000003000f7210 */ /* 0x000fe40007ffe0ff */
[----:B------:R-:W3:Y:S03]  /*0100*/  LDC.64 R2, c[0x0][0x210] ;  /* 0x00008400ff027b82 */ /* 0x000ee60000000a00 */
[----:B--2---:R-:W-:-:S05]  /*0110*/  IMAD.WIDE R10, R15, 0x4, R10 ;  /* 0x000000040f0a7825 */ /* 0x004fca00078e020a */
[----:B------:R2:W2:Y:S01]  /*0120*/  LDG.E.EL R16, desc[UR4][R10.64] ;  /* 0x000000040a107981 */ /* 0x0004a2000c2e1900 */
[----:B----4-:R-:W-:-:S04]  /*0130*/  IMAD.WIDE R6, R15, 0x4, R6 ;  /* 0x000000040f067825 */ /* 0x010fc800078e0206 */
[C---:B-----5:R-:W-:Y:S02]  /*0140*/  IMAD.WIDE R8, R15.reuse, 0x4, R8 ;  /* 0x000000040f087825 */ /* 0x060fe400078e0208 */
[----:B------:R4:W5:Y:S02]  /*0150*/  LDG.E.EL R7, desc[UR4][R6.64] ;  /* 0x0000000406077981 */ /* 0x000964000c2e1900 */
[----:B---3--:R-:W-:Y:S02]  /*0160*/  IMAD.WIDE R2, R0, 0x4, R2 ;  /* 0x0000000400027825 */ /* 0x008fe400078e0202 */
[----:B------:R-:W3:Y:S04]  /*0170*/  LDG.E.EL R8, desc[UR4][R8.64] ;  /* 0x0000000408087981 */ /* 0x000ee8000c2e1900 */
[----:B------:R-:W5:Y:S01]  /*0180*/  LDG.E R14, desc[UR4][R2.64] ;  /* 0x00000004020e7981 */ /* 0x000f62000c1e1900 */
[----:B0-2---:R-:W-:-:S04]  /*0190*/  IMAD.WIDE R10, R15, 0x4, R12 ;  /* 0x000000040f0a7825 */ /* 0x005fc800078e020c */
[----:B-1----:R-:W-:Y:S02]  /*01a0*/  IMAD.WIDE R12, R15, 0x4, R4 ;  /* 0x000000040f0c7825 */ /* 0x002fe400078e0204 */
[----:B------:R-:W2:Y:S01]  /*01b0*/  LDG.E.EL R10, desc[UR4][R10.64] ;  /* 0x000000040a0a7981 */ /* 0x000ea2000c2e1900 */
[----:B----4-:R-:W-:Y:S01]  /*01c0*/  HFMA2.MMA R6, -RZ, RZ, 1.625, 0 ;  /* 0x3e800000ff067435 */ /* 0x010fe200000001ff */
[----:B------:R-:W0:Y:S02]  /*01d0*/  LDC.64 R4, c[0x0][0x240] ;  /* 0x00009000ff047b82 */ /* 0x000e240000000a00 */
[----:B------:R-:W2:Y:S01]  /*01e0*/  LDG.E.EL R13, desc[UR4][R12.64] ;  /* 0x000000040c0d7981 */ /* 0x000ea2000c2e1900 */
[----:B0-----:R-:W-:-:S04]  /*01f0*/  IMAD.WIDE R4, R0, 0x4, R4 ;  /* 0x0000000400047825 */ /* 0x001fc800078e0204 */
[----:B------:R-:W-:-:S04]  /*0200*/  FADD R16, R16, 9.9999997473787516356e-06 ;  /* 0x3727c5ac10107421 */ /* 0x000fc80000000000 */
[----:B------:R-:W0:Y:S02]  /*0210*/  MUFU.SQRT R15, R16 ;  /* 0x00000010000f7308 */ /* 0x000e240000002000 */
[C---:B0-----:R-:W-:Y:S02]  /*0220*/  FSETP.GT.AND P0, PT, R15.reuse, 8.50705917302346158658e+37, PT ;  /* 0x7e8000000f00780b */ /* 0x041fe40003f04000 */
[----:B------:R-:W-:-:S11]  /*0230*/  FSETP.GEU.AND P1, PT, R15, 1.175494350822287508e-38, PT ;  /* 0x008000000f00780b */ /* 0x000fd60003f2e000 */
[----:B------:R-:W-:-:S04]  /*0240*/  @P0 FMUL R15, R15, 0.25 ;  /* 0x3e8000000f0f0820 */ /* 0x000fc80000400000 */
[----:B------:R-:W-:-:S06]  /*0250*/  @!P1 FMUL R15, R15, 16777216 ;  /* 0x4b8000000f0f9820 */ /* 0x000fcc0000400000 */
[----:B------:R-:W0:Y:S01]  /*0260*/  MUFU.RCP R15, R15 ;  /* 0x0000000f000f7308 */ /* 0x000e220000001000 */
[----:B------:R-:W-:Y:S01]  /*0270*/  FSEL R6, R6, 1, P0 ;  /* 0x3f80000006067808 */ /* 0x000fe20000000000 */
[----:B-----5:R-:W-:-:S04]  /*0280*/  FADD R7, R14, R7 ;  /* 0x000000070e077221 */ /* 0x020fc80000000000 */
[----:B------:R-:W-:Y:S01]  /*0290*/  @!P1 FMUL R6, R6, 16777216 ;  /* 0x4b80000006069820 */ /* 0x000fe20000400000 */
[----:B---3--:R-:W-:-:S03]  /*02a0*/  FADD R8, -R8, R7 ;  /* 0x0000000708087221 */ /* 0x008fc60000000100 */
[----:B0-----:R-:W-:-:S04]  /*02b0*/  FMUL R9, R15, R6 ;  /* 0x000000060f097220 */ /* 0x001fc80000400000 */
[----:B------:R-:W-:-:S04]  /*02c0*/  FMUL R8, R8, R9 ;  /* 0x0000000908087220 */ /* 0x000fc80000400000 */
[----:B--2---:R-:W-:-:S05]  /*02d0*/  FFMA R8, R10, R8, R13 ;  /* 0x000000080a087223 */ /* 0x004fca000000000d */
[----:B------:R-:W-:-:S04]  /*02e0*/  FSETP.GEU.AND P0, PT, R8, RZ, PT ;  /* 0x000000ff0800720b */ /* 0x000fc80003f0e000 */
[----:B------:R-:W-:Y:S01]  /*02f0*/  FSEL R9, R8, RZ, P0 ;  /* 0x000000ff08097208 */ /* 0x000fe20000000000 */
[----:B------:R-:W-:Y:S04]  /*0300*/  STG.E desc[UR4][R2.64], R7 ;  /* 0x0000000702007986 */ /* 0x000fe8000c101904 */
[----:B------:R-:W-:Y:S01]  /*0310*/  STG.E desc[UR4][R4.64], R9 ;  /* 0x0000000904007986 */ /* 0x000fe2000c101904 */
[----:B------:R-:W-:Y:S05]  /*0320*/  EXIT ;  /* 0x000000000000794d */ /* 0x000fea0003800000 */
.L_x_0:
[----:B------:R-:W-:-:S00]  /*0330*/  BRA `(.L_x_0) ;  /* 0xfffffffc00fc7947 */ /* 0x000fc0000383ffff */
[----:B------:R-:W-:-:S00]  /*0340*/  NOP ;  /* 0x0000000000007918 */ /* 0x000fc00000000000 */
        /* <DEDUP_REMOVED lines=11> */
.L_x_1:


//--------------------- .nv.global.init           --------------------------
	.section	.nv.global.init,"aw",@progbits
.nv.global.init:
	.type		_$_str,@object
	.size		_$_str,(_$_str_$_2 - _$_str)
_$_str:
        /*0000*/ 	.byte	0x5f, 0x5f, 0x43, 0x55, 0x44, 0x41, 0x5f, 0x46, 0x54, 0x5a, 0x00
	.type		_$_str_$_2,@object
	.size		_$_str_$_2,(.L_1 - _$_str_$_2)
_$_str_$_2:
        /*000b*/ 	.byte	0x5f, 0x5f, 0x43, 0x55, 0x44, 0x41, 0x5f, 0x50, 0x52, 0x45, 0x43, 0x5f, 0x53, 0x51, 0x52, 0x54
        /*001b*/ 	.byte	0x00
.L_1:


//--------------------- .nv.constant0.triton_poi_fused__native_batch_norm_legit_no_training_convolution_relu_18 --------------------------
	.section	.nv.constant0.triton_poi_fused__native_batch_norm_legit_no_training_convolution_relu_18,"a",@progbits
	.sectionflags	@""
	.align	4
.nv.constant0.triton_poi_fused__native_batch_norm_legit_no_training_convolution_relu_18:
	.zero		588
